//
// Generated by NVIDIA NVVM Compiler
//
// Compiler Build ID: CL-36424714
// Cuda compilation tools, release 13.0, V13.0.88
// Based on NVVM 20.0.0
//

.version 9.0
.target sm_100
.address_size 64

	// .globl	_Z9block_sumPKiPi
// _ZZ9block_sumPKiPiE5sdata has been demoted

.visible .entry _Z9block_sumPKiPi(
	.param .u64 .ptr .align 1 _Z9block_sumPKiPi_param_0,
	.param .u64 .ptr .align 1 _Z9block_sumPKiPi_param_1
)
{
	.reg .pred 	%p<5>;
	.reg .b32 	%r<18>;
	.reg .b64 	%rd<9>;
	// demoted variable
	.shared .align 4 .b8 _ZZ9block_sumPKiPiE5sdata[4096];
	ld.param.u64 	%rd2, [_Z9block_sumPKiPi_param_0];
	ld.param.u64 	%rd1, [_Z9block_sumPKiPi_param_1];
	cvta.to.global.u64 	%rd3, %rd2;
	mov.u32 	%r1, %tid.x;
	mov.u32 	%r17, %ntid.x;
	mov.u32 	%r3, %ctaid.x;
	mad.lo.s32 	%r7, %r17, %r3, %r1;
	mul.wide.s32 	%rd4, %r7, 4;
	add.s64 	%rd5, %rd3, %rd4;
	ld.global.u32 	%r8, [%rd5];
	shl.b32 	%r9, %r1, 2;
	mov.u32 	%r10, _ZZ9block_sumPKiPiE5sdata;
	add.s32 	%r4, %r10, %r9;
	st.shared.u32 	[%r4], %r8;
	bar.sync 	0;
	setp.lt.u32 	%p1, %r17, 2;
	@%p1 bra 	$L__BB0_4;
$L__BB0_1:
	shr.u32 	%r6, %r17, 1;
	setp.ge.u32 	%p2, %r1, %r6;
	@%p2 bra 	$L__BB0_3;
	shl.b32 	%r11, %r6, 2;
	add.s32 	%r12, %r4, %r11;
	ld.shared.u32 	%r13, [%r12];
	ld.shared.u32 	%r14, [%r4];
	add.s32 	%r15, %r14, %r13;
	st.shared.u32 	[%r4], %r15;
$L__BB0_3:
	bar.sync 	0;
	setp.gt.u32 	%p3, %r17, 3;
	mov.u32 	%r17, %r6;
	@%p3 bra 	$L__BB0_1;
$L__BB0_4:
	setp.ne.s32 	%p4, %r1, 0;
	@%p4 bra 	$L__BB0_6;
	ld.shared.u32 	%r16, [_ZZ9block_sumPKiPiE5sdata];
	cvta.to.global.u64 	%rd6, %rd1;
	mul.wide.u32 	%rd7, %r3, 4;
	add.s64 	%rd8, %rd6, %rd7;
	st.global.u32 	[%rd8], %r16;
$L__BB0_6:
	ret;

}


// ===== COMPILED SASS (sm_100) =====

	.target	sm_100

	.elftype	@"ET_EXEC"


//--------------------- .note.nv.tkinfo           --------------------------
	.section	.note.nv.tkinfo,"",@"SHT_NOTE"
	.sectionflags	@"SHF_NOTE_NV_TKINFO"
	.tkinfo
        /*0018*/ 	.word	0x00000002
        /*0030*/ 	.string	""
        /*0030*/ 	.string	"ptxas"
        /*0030*/ 	.string	"Cuda compilation tools, release 13.0, V13.0.88"
        /*0030*/ 	.string	"Build cuda_13.0.r13.0/compiler.36424714_0"
        /*0030*/ 	.string	"-arch sm_100 -m 64 "



//--------------------- .note.nv.cuinfo           --------------------------
	.section	.note.nv.cuinfo,"",@"SHT_NOTE"
	.sectionflags	@"SHF_NOTE_NV_CUINFO"
        /*0018*/ 	.short	0x0002
        /*001a*/ 	.short	0x0064
        /*001c*/ 	.short	0x0082
	.zero		2


//--------------------- .nv.info                  --------------------------
	.section	.nv.info,"",@"SHT_CUDA_INFO"
	.align	4


	//----- nvinfo : EIATTR_REGCOUNT
	.align		4
        /*0000*/ 	.byte	0x04, 0x2f
        /*0002*/ 	.short	(.L_1 - .L_0)
	.align		4
.L_0:
        /*0004*/ 	.word	index@(_Z9block_sumPKiPi)
        /*0008*/ 	.word	0x0000000b


	//----- nvinfo : EIATTR_FRAME_SIZE
	.align		4
.L_1:
        /*000c*/ 	.byte	0x04, 0x11
        /*000e*/ 	.short	(.L_3 - .L_2)
	.align		4
.L_2:
        /*0010*/ 	.word	index@(_Z9block_sumPKiPi)
        /*0014*/ 	.word	0x00000000


	//----- nvinfo : EIATTR_MIN_STACK_SIZE
	.align		4
.L_3:
        /*0018*/ 	.byte	0x04, 0x12
        /*001a*/ 	.short	(.L_5 - .L_4)
	.align		4
.L_4:
        /*001c*/ 	.word	index@(_Z9block_sumPKiPi)
        /*0020*/ 	.word	0x00000000
.L_5:


//--------------------- .nv.compat                --------------------------
	.section	.nv.compat,"",@"SHT_CUDA_COMPAT_INFO"
	.align	4
        /*0000*/ 	.byte	0x02, 0x09, 0x00, 0x00, 0x02, 0x02, 0x01, 0x00, 0x02, 0x05, 0x05, 0x00, 0x03, 0x07, 0x01, 0x01
        /*0010*/ 	.byte	0x02, 0x03, 0x00, 0x00, 0x02, 0x06, 0x01, 0x00, 0x04, 0x0b, 0x08, 0x00, 0x09, 0x00, 0x00, 0x00
        /*0020*/ 	.byte	0x00, 0x00, 0x00, 0x00


//--------------------- .nv.info._Z9block_sumPKiPi --------------------------
	.section	.nv.info._Z9block_sumPKiPi,"",@"SHT_CUDA_INFO"
	.sectionflags	@""
	.align	4


	//----- nvinfo : EIATTR_CUDA_API_VERSION
	.align		4
        /*0000*/ 	.byte	0x04, 0x37
        /*0002*/ 	.short	(.L_7 - .L_6)
.L_6:
        /*0004*/ 	.word	0x00000082


	//----- nvinfo : EIATTR_KPARAM_INFO
	.align		4
.L_7:
        /*0008*/ 	.byte	0x04, 0x17
        /*000a*/ 	.short	(.L_9 - .L_8)
.L_8:
        /*000c*/ 	.word	0x00000000
        /*0010*/ 	.short	0x0001
        /*0012*/ 	.short	0x0008
        /*0014*/ 	.byte	0x00, 0xf5, 0x21, 0x00


	//----- nvinfo : EIATTR_KPARAM_INFO
	.align		4
.L_9:
        /*0018*/ 	.byte	0x04, 0x17
        /*001a*/ 	.short	(.L_11 - .L_10)
.L_10:
        /*001c*/ 	.word	0x00000000
        /*0020*/ 	.short	0x0000
        /*0022*/ 	.short	0x0000
        /*0024*/ 	.byte	0x00, 0xf5, 0x21, 0x00


	//----- nvinfo : EIATTR_SPARSE_MMA_MASK
	.align		4
.L_11:
        /*0028*/ 	.byte	0x03, 0x50
        /*002a*/ 	.short	0x0000


	//----- nvinfo : EIATTR_MAXREG_COUNT
	.align		4
        /*002c*/ 	.byte	0x03, 0x1b
        /*002e*/ 	.short	0x00ff


	//----- nvinfo : EIATTR_NUM_BARRIERS
	.align		4
        /*0030*/ 	.byte	0x02, 0x4c
        /*0032*/ 	.byte	0x01
	.zero		1


	//----- nvinfo : EIATTR_MERCURY_ISA_VERSION
	.align		4
        /*0034*/ 	.byte	0x03, 0x5f
        /*0036*/ 	.short	0x0101


	//----- nvinfo : EIATTR_VRC_CTA_INIT_COUNT
	.align		4
        /*0038*/ 	.byte	0x02, 0x4a
	.zero		1
	.zero		1


	//----- nvinfo : EIATTR_EXIT_INSTR_OFFSETS
	.align		4
        /*003c*/ 	.byte	0x04, 0x1c
        /*003e*/ 	.short	(.L_13 - .L_12)


	//   ....[0]....
.L_12:
        /*0040*/ 	.word	0x000001e0


	//   ....[1]....
        /*0044*/ 	.word	0x00000260


	//----- nvinfo : EIATTR_CBANK_PARAM_SIZE
	.align		4
.L_13:
        /*0048*/ 	.byte	0x03, 0x19
        /*004a*/ 	.short	0x0010


	//----- nvinfo : EIATTR_PARAM_CBANK
	.align		4
        /*004c*/ 	.byte	0x04, 0x0a
        /*004e*/ 	.short	(.L_15 - .L_14)
	.align		4
.L_14:
        /*0050*/ 	.word	index@(.nv.constant0._Z9block_sumPKiPi)
        /*0054*/ 	.short	0x0380
        /*0056*/ 	.short	0x0010


	//----- nvinfo : EIATTR_SW_WAR
	.align		4
.L_15:
        /*0058*/ 	.byte	0x04, 0x36
        /*005a*/ 	.short	(.L_17 - .L_16)
.L_16:
        /*005c*/ 	.word	0x00000008
.L_17:


//--------------------- .nv.callgraph             --------------------------
	.section	.nv.callgraph,"",@"SHT_CUDA_CALLGRAPH"
	.align	4
	.sectionentsize	8
	.align		4
        /*0000*/ 	.word	0x00000000
	.align		4
        /*0004*/ 	.word	0xffffffff
	.align		4
        /*0008*/ 	.word	0x00000000
	.align		4
        /*000c*/ 	.word	0xfffffffe
	.align		4
        /*0010*/ 	.word	0x00000000
	.align		4
        /*0014*/ 	.word	0xfffffffd
	.align		4
        /*0018*/ 	.word	0x00000000
	.align		4
        /*001c*/ 	.word	0xfffffffc


//--------------------- .text._Z9block_sumPKiPi   --------------------------
	.section	.text._Z9block_sumPKiPi,"ax",@progbits
	.align	128
        .global         _Z9block_sumPKiPi
        .type           _Z9block_sumPKiPi,@function
        .size           _Z9block_sumPKiPi,(.L_x_3 - _Z9block_sumPKiPi)
        .other          _Z9block_sumPKiPi,@"STO_CUDA_ENTRY STV_DEFAULT"
_Z9block_sumPKiPi:
.text._Z9block_sumPKiPi:
[----:B------:R-:W-:Y:S01]  /*0000*/  LDC R1, c[0x0][0x37c] ;  /* 0x0000df00ff017b82 */ /* 0x000fe20000000800 */
[----:B------:R-:W0:Y:S07]  /*0010*/  S2R R6, SR_TID.X ;  /* 0x0000000000067919 */ /* 0x000e2e0000002100 */
[----:B------:R-:W1:Y:S01]  /*0020*/  LDC.64 R2, c[0x0][0x380] ;  /* 0x0000e000ff027b82 */ /* 0x000e620000000a00 */
[----:B------:R-:W0:Y:S01]  /*0030*/  LDCU UR8, c[0x0][0x360] ;  /* 0x00006c00ff0877ac */ /* 0x000e220008000800 */
[----:B------:R-:W0:Y:S01]  /*0040*/  S2R R7, SR_CTAID.X ;  /* 0x0000000000077919 */ /* 0x000e220000002500 */
[----:B------:R-:W2:Y:S01]  /*0050*/  LDCU.64 UR6, c[0x0][0x358] ;  /* 0x00006b00ff0677ac */ /* 0x000ea20008000a00 */
[----:B0-----:R-:W-:-:S04]  /*0060*/  IMAD R5, R7, UR8, R6 ;  /* 0x0000000807057c24 */ /* 0x001fc8000f8e0206 */
[----:B-1----:R-:W-:-:S06]  /*0070*/  IMAD.WIDE R2, R5, 0x4, R2 ;  /* 0x0000000405027825 */ /* 0x002fcc00078e0202 */
[----:B--2---:R-:W2:Y:S01]  /*0080*/  LDG.E R2, desc[UR6][R2.64] ;  /* 0x0000000602027981 */ /* 0x004ea2000c1e1900 */
[----:B------:R-:W0:Y:S01]  /*0090*/  S2UR UR5, SR_CgaCtaId ;  /* 0x00000000000579c3 */ /* 0x000e220000008800 */
[----:B------:R-:W-:Y:S01]  /*00a0*/  UMOV UR4, 0x400 ;  /* 0x0000040000047882 */ /* 0x000fe20000000000 */
[----:B------:R-:W-:Y:S01]  /*00b0*/  UISETP.GE.U32.AND UP0, UPT, UR8, 0x2, UPT ;  /* 0x000000020800788c */ /* 0x000fe2000bf06070 */
[----:B------:R-:W-:Y:S01]  /*00c0*/  ISETP.NE.AND P0, PT, R6, RZ, PT ;  /* 0x000000ff0600720c */ /* 0x000fe20003f05270 */
[----:B0-----:R-:W-:-:S06]  /*00d0*/  ULEA UR4, UR5, UR4, 0x18 ;  /* 0x0000000405047291 */ /* 0x001fcc000f8ec0ff */
[----:B------:R-:W-:-:S05]  /*00e0*/  LEA R5, R6, UR4, 0x2 ;  /* 0x0000000406057c11 */ /* 0x000fca000f8e10ff */
[----:B--2---:R0:W-:Y:S01]  /*00f0*/  STS [R5], R2 ;  /* 0x0000000205007388 */ /* 0x0041e20000000800 */
[----:B------:R-:W-:Y:S06]  /*0100*/  BAR.SYNC.DEFER_BLOCKING 0x0 ;  /* 0x0000000000007b1d */ /* 0x000fec0000010000 */
[----:B------:R-:W-:Y:S05]  /*0110*/  BRA.U !UP0, `(.L_x_0) ;  /* 0x0000000108307547 */ /* 0x000fea000b800000 */
[----:B------:R-:W-:-:S07]  /*0120*/  IMAD.U32 R0, RZ, RZ, UR8 ;  /* 0x00000008ff007e24 */ /* 0x000fce000f8e00ff */
.L_x_1:
[----:B------:R-:W-:-:S04]  /*0130*/  SHF.R.U32.HI R8, RZ, 0x1, R0 ;  /* 0x00000001ff087819 */ /* 0x000fc80000011600 */
[----:B------:R-:W-:-:S13]  /*0140*/  ISETP.GE.U32.AND P1, PT, R6, R8, PT ;  /* 0x000000080600720c */ /* 0x000fda0003f26070 */
[----:B0-----:R-:W-:Y:S01]  /*0150*/  @!P1 IMAD R2, R8, 0x4, R5 ;  /* 0x0000000408029824 */ /* 0x001fe200078e0205 */
[----:B------:R-:W-:Y:S05]  /*0160*/  @!P1 LDS R3, [R5] ;  /* 0x0000000005039984 */ /* 0x000fea0000000800 */
[----:B------:R-:W0:Y:S02]  /*0170*/  @!P1 LDS R2, [R2] ;  /* 0x0000000002029984 */ /* 0x000e240000000800 */
[----:B0-----:R-:W-:-:S05]  /*0180*/  @!P1 IADD3 R4, PT, PT, R2, R3, RZ ;  /* 0x0000000302049210 */ /* 0x001fca0007ffe0ff */
[----:B------:R1:W-:Y:S01]  /*0190*/  @!P1 STS [R5], R4 ;  /* 0x0000000405009388 */ /* 0x0003e20000000800 */
[----:B------:R-:W-:Y:S01]  /*01a0*/  BAR.SYNC.DEFER_BLOCKING 0x0 ;  /* 0x0000000000007b1d */ /* 0x000fe20000010000 */
[----:B------:R-:W-:Y:S01]  /*01b0*/  ISETP.GT.U32.AND P1, PT, R0, 0x3, PT ;  /* 0x000000030000780c */ /* 0x000fe20003f24070 */
[----:B------:R-:W-:-:S12]  /*01c0*/  IMAD.MOV.U32 R0, RZ, RZ, R8 ;  /* 0x000000ffff007224 */ /* 0x000fd800078e0008 */
[----:B-1----:R-:W-:Y:S05]  /*01d0*/  @P1 BRA `(.L_x_1) ;  /* 0xfffffffc00d41947 */ /* 0x002fea000383ffff */
.L_x_0:
[----:B------:R-:W-:Y:S05]  /*01e0*/  @P0 EXIT ;  /* 0x000000000000094d */ /* 0x000fea0003800000 */
[----:B------:R-:W1:Y:S01]  /*01f0*/  S2UR UR5, SR_CgaCtaId ;  /* 0x00000000000579c3 */ /* 0x000e620000008800 */
[----:B------:R-:W-:-:S07]  /*0200*/  UMOV UR4, 0x400 ;  /* 0x0000040000047882 */ /* 0x000fce0000000000 */
[----:B0-----:R-:W0:Y:S01]  /*0210*/  LDC.64 R2, c[0x0][0x388] ;  /* 0x0000e200ff027b82 */ /* 0x001e220000000a00 */
[----:B-1----:R-:W-:Y:S01]  /*0220*/  ULEA UR4, UR5, UR4, 0x18 ;  /* 0x0000000405047291 */ /* 0x002fe2000f8ec0ff */
[----:B0-----:R-:W-:-:S08]  /*0230*/  IMAD.WIDE.U32 R2, R7, 0x4, R2 ;  /* 0x0000000407027825 */ /* 0x001fd000078e0002 */
[----:B------:R-:W0:Y:S04]  /*0240*/  LDS R5, [UR4] ;  /* 0x00000004ff057984 */ /* 0x000e280008000800 */
[----:B0-----:R-:W-:Y:S01]  /*0250*/  STG.E desc[UR6][R2.64], R5 ;  /* 0x0000000502007986 */ /* 0x001fe2000c101906 */
[----:B------:R-:W-:Y:S05]  /*0260*/  EXIT ;  /* 0x000000000000794d */ /* 0x000fea0003800000 */
.L_x_2:
[----:B------:R-:W-:-:S00]  /*0270*/  BRA `(.L_x_2) ;  /* 0xfffffffc00fc7947 */ /* 0x000fc0000383ffff */
[----:B------:R-:W-:-:S00]  /*0280*/  NOP ;  /* 0x0000000000007918 */ /* 0x000fc00000000000 */
[----:B------:R-:W-:-:S00]  /*0290*/  NOP ;  /* 0x0000000000007918 */ /* 0x000fc00000000000 */
[----:B------:R-:W-:-:S00]  /*02a0*/  NOP ;  /* 0x0000000000007918 */ /* 0x000fc00000000000 */
[----:B------:R-:W-:-:S00]  /*02b0*/  NOP ;  /* 0x0000000000007918 */ /* 0x000fc00000000000 */
[----:B------:R-:W-:-:S00]  /*02c0*/  NOP ;  /* 0x0000000000007918 */ /* 0x000fc00000000000 */
[----:B------:R-:W-:-:S00]  /*02d0*/  NOP ;  /* 0x0000000000007918 */ /* 0x000fc00000000000 */
[----:B------:R-:W-:-:S00]  /*02e0*/  NOP ;  /* 0x0000000000007918 */ /* 0x000fc00000000000 */
[----:B------:R-:W-:-:S00]  /*02f0*/  NOP ;  /* 0x0000000000007918 */ /* 0x000fc00000000000 */
.L_x_3:


//--------------------- .nv.shared._Z9block_sumPKiPi --------------------------
	.section	.nv.shared._Z9block_sumPKiPi,"aw",@nobits
	.sectionflags	@""
	.align	4
.nv.shared._Z9block_sumPKiPi:
	.zero		5120


//--------------------- .nv.shared.reserved.0     --------------------------
	.section	.nv.shared.reserved.0,"aw",@nobits
	.weak		__nv_reservedSMEM_offset_0_alias
	.size		__nv_reservedSMEM_offset_0_alias, 0, 64
	.other		__nv_reservedSMEM_offset_0_alias,@"STO_CUDA_RESERVED_SHARED STV_DEFAULT"
__nv_reservedSMEM_offset_0_alias:
	.zero		0
	.zero		64


//--------------------- .nv.constant0._Z9block_sumPKiPi --------------------------
	.section	.nv.constant0._Z9block_sumPKiPi,"a",@progbits
	.sectionflags	@""
	.align	4
.nv.constant0._Z9block_sumPKiPi:
	.zero		912


//--------------------- SYMBOLS --------------------------

	.type		.nv.reservedSmem.offset0,@object
	.size		.nv.reservedSmem.offset0,0x4
	.type		.nv.reservedSmem.cap,@object
	.size		.nv.reservedSmem.cap,0x4
